//
// Generated by NVIDIA NVVM Compiler
//
// Compiler Build ID: CL-36424714
// Cuda compilation tools, release 13.0, V13.0.88
// Based on NVVM 20.0.0
//

.version 9.0
.target sm_100
.address_size 64

	// .globl	_Z8additionPiS_S_

.visible .entry _Z8additionPiS_S_(
	.param .u64 .ptr .align 1 _Z8additionPiS_S__param_0,
	.param .u64 .ptr .align 1 _Z8additionPiS_S__param_1,
	.param .u64 .ptr .align 1 _Z8additionPiS_S__param_2
)
{
	.reg .b32 	%r<4>;
	.reg .b64 	%rd<7>;

	ld.param.u64 	%rd1, [_Z8additionPiS_S__param_0];
	ld.param.u64 	%rd2, [_Z8additionPiS_S__param_1];
	ld.param.u64 	%rd3, [_Z8additionPiS_S__param_2];
	cvta.to.global.u64 	%rd4, %rd3;
	cvta.to.global.u64 	%rd5, %rd2;
	cvta.to.global.u64 	%rd6, %rd1;
	ld.global.u32 	%r1, [%rd6];
	ld.global.u32 	%r2, [%rd5];
	add.s32 	%r3, %r2, %r1;
	st.global.u32 	[%rd4], %r3;
	ret;

}


// ===== COMPILED SASS (sm_100) =====

	.target	sm_100

	.elftype	@"ET_EXEC"


//--------------------- .note.nv.tkinfo           --------------------------
	.section	.note.nv.tkinfo,"",@"SHT_NOTE"
	.sectionflags	@"SHF_NOTE_NV_TKINFO"
	.tkinfo
        /*0018*/ 	.word	0x00000002
        /*0030*/ 	.string	""
        /*0030*/ 	.string	"ptxas"
        /*0030*/ 	.string	"Cuda compilation tools, release 13.0, V13.0.88"
        /*0030*/ 	.string	"Build cuda_13.0.r13.0/compiler.36424714_0"
        /*0030*/ 	.string	"-arch sm_100 -m 64 "



//--------------------- .note.nv.cuinfo           --------------------------
	.section	.note.nv.cuinfo,"",@"SHT_NOTE"
	.sectionflags	@"SHF_NOTE_NV_CUINFO"
        /*0018*/ 	.short	0x0002
        /*001a*/ 	.short	0x0064
        /*001c*/ 	.short	0x0082
	.zero		2


//--------------------- .nv.info                  --------------------------
	.section	.nv.info,"",@"SHT_CUDA_INFO"
	.align	4


	//----- nvinfo : EIATTR_REGCOUNT
	.align		4
        /*0000*/ 	.byte	0x04, 0x2f
        /*0002*/ 	.short	(.L_1 - .L_0)
	.align		4
.L_0:
        /*0004*/ 	.word	index@(_Z8additionPiS_S_)
        /*0008*/ 	.word	0x0000000c


	//----- nvinfo : EIATTR_FRAME_SIZE
	.align		4
.L_1:
        /*000c*/ 	.byte	0x04, 0x11
        /*000e*/ 	.short	(.L_3 - .L_2)
	.align		4
.L_2:
        /*0010*/ 	.word	index@(_Z8additionPiS_S_)
        /*0014*/ 	.word	0x00000000


	//----- nvinfo : EIATTR_MIN_STACK_SIZE
	.align		4
.L_3:
        /*0018*/ 	.byte	0x04, 0x12
        /*001a*/ 	.short	(.L_5 - .L_4)
	.align		4
.L_4:
        /*001c*/ 	.word	index@(_Z8additionPiS_S_)
        /*0020*/ 	.word	0x00000000
.L_5:


//--------------------- .nv.compat                --------------------------
	.section	.nv.compat,"",@"SHT_CUDA_COMPAT_INFO"
	.align	4
        /*0000*/ 	.byte	0x02, 0x09, 0x00, 0x00, 0x02, 0x02, 0x01, 0x00, 0x02, 0x05, 0x05, 0x00, 0x03, 0x07, 0x01, 0x01
        /*0010*/ 	.byte	0x02, 0x03, 0x00, 0x00, 0x02, 0x06, 0x01, 0x00, 0x04, 0x0b, 0x08, 0x00, 0x09, 0x00, 0x00, 0x00
        /*0020*/ 	.byte	0x00, 0x00, 0x00, 0x00


//--------------------- .nv.info._Z8additionPiS_S_ --------------------------
	.section	.nv.info._Z8additionPiS_S_,"",@"SHT_CUDA_INFO"
	.sectionflags	@""
	.align	4


	//----- nvinfo : EIATTR_CUDA_API_VERSION
	.align		4
        /*0000*/ 	.byte	0x04, 0x37
        /*0002*/ 	.short	(.L_7 - .L_6)
.L_6:
        /*0004*/ 	.word	0x00000082


	//----- nvinfo : EIATTR_KPARAM_INFO
	.align		4
.L_7:
        /*0008*/ 	.byte	0x04, 0x17
        /*000a*/ 	.short	(.L_9 - .L_8)
.L_8:
        /*000c*/ 	.word	0x00000000
        /*0010*/ 	.short	0x0002
        /*0012*/ 	.short	0x0010
        /*0014*/ 	.byte	0x00, 0xf5, 0x21, 0x00


	//----- nvinfo : EIATTR_KPARAM_INFO
	.align		4
.L_9:
        /*0018*/ 	.byte	0x04, 0x17
        /*001a*/ 	.short	(.L_11 - .L_10)
.L_10:
        /*001c*/ 	.word	0x00000000
        /*0020*/ 	.short	0x0001
        /*0022*/ 	.short	0x0008
        /*0024*/ 	.byte	0x00, 0xf5, 0x21, 0x00


	//----- nvinfo : EIATTR_KPARAM_INFO
	.align		4
.L_11:
        /*0028*/ 	.byte	0x04, 0x17
        /*002a*/ 	.short	(.L_13 - .L_12)
.L_12:
        /*002c*/ 	.word	0x00000000
        /*0030*/ 	.short	0x0000
        /*0032*/ 	.short	0x0000
        /*0034*/ 	.byte	0x00, 0xf5, 0x21, 0x00


	//----- nvinfo : EIATTR_SPARSE_MMA_MASK
	.align		4
.L_13:
        /*0038*/ 	.byte	0x03, 0x50
        /*003a*/ 	.short	0x0000


	//----- nvinfo : EIATTR_MAXREG_COUNT
	.align		4
        /*003c*/ 	.byte	0x03, 0x1b
        /*003e*/ 	.short	0x00ff


	//----- nvinfo : EIATTR_MERCURY_ISA_VERSION
	.align		4
        /*0040*/ 	.byte	0x03, 0x5f
        /*0042*/ 	.short	0x0101


	//----- nvinfo : EIATTR_VRC_CTA_INIT_COUNT
	.align		4
        /*0044*/ 	.byte	0x02, 0x4a
	.zero		1
	.zero		1


	//----- nvinfo : EIATTR_EXIT_INSTR_OFFSETS
	.align		4
        /*0048*/ 	.byte	0x04, 0x1c
        /*004a*/ 	.short	(.L_15 - .L_14)


	//   ....[0]....
.L_14:
        /*004c*/ 	.word	0x00000090


	//----- nvinfo : EIATTR_CBANK_PARAM_SIZE
	.align		4
.L_15:
        /*0050*/ 	.byte	0x03, 0x19
        /*0052*/ 	.short	0x0018


	//----- nvinfo : EIATTR_PARAM_CBANK
	.align		4
        /*0054*/ 	.byte	0x04, 0x0a
        /*0056*/ 	.short	(.L_17 - .L_16)
	.align		4
.L_16:
        /*0058*/ 	.word	index@(.nv.constant0._Z8additionPiS_S_)
        /*005c*/ 	.short	0x0380
        /*005e*/ 	.short	0x0018


	//----- nvinfo : EIATTR_SW_WAR
	.align		4
.L_17:
        /*0060*/ 	.byte	0x04, 0x36
        /*0062*/ 	.short	(.L_19 - .L_18)
.L_18:
        /*0064*/ 	.word	0x00000008
.L_19:


//--------------------- .nv.callgraph             --------------------------
	.section	.nv.callgraph,"",@"SHT_CUDA_CALLGRAPH"
	.align	4
	.sectionentsize	8
	.align		4
        /*0000*/ 	.word	0x00000000
	.align		4
        /*0004*/ 	.word	0xffffffff
	.align		4
        /*0008*/ 	.word	0x00000000
	.align		4
        /*000c*/ 	.word	0xfffffffe
	.align		4
        /*0010*/ 	.word	0x00000000
	.align		4
        /*0014*/ 	.word	0xfffffffd
	.align		4
        /*0018*/ 	.word	0x00000000
	.align		4
        /*001c*/ 	.word	0xfffffffc


//--------------------- .text._Z8additionPiS_S_   --------------------------
	.section	.text._Z8additionPiS_S_,"ax",@progbits
	.align	128
        .global         _Z8additionPiS_S_
        .type           _Z8additionPiS_S_,@function
        .size           _Z8additionPiS_S_,(.L_x_1 - _Z8additionPiS_S_)
        .other          _Z8additionPiS_S_,@"STO_CUDA_ENTRY STV_DEFAULT"
_Z8additionPiS_S_:
.text._Z8additionPiS_S_:
[----:B------:R-:W-:Y:S08]  /*0000*/  LDC R1, c[0x0][0x37c] ;  /* 0x0000df00ff017b82 */ /* 0x000ff00000000800 */
[----:B------:R-:W0:Y:S01]  /*0010*/  LDC.64 R2, c[0x0][0x380] ;  /* 0x0000e000ff027b82 */ /* 0x000e220000000a00 */
[----:B------:R-:W0:Y:S07]  /*0020*/  LDCU.64 UR4, c[0x0][0x358] ;  /* 0x00006b00ff0477ac */ /* 0x000e2e0008000a00 */
[----:B------:R-:W1:Y:S01]  /*0030*/  LDC.64 R4, c[0x0][0x388] ;  /* 0x0000e200ff047b82 */ /* 0x000e620000000a00 */
[----:B0-----:R-:W2:Y:S04]  /*0040*/  LDG.E R2, desc[UR4][R2.64] ;  /* 0x0000000402027981 */ /* 0x001ea8000c1e1900 */
[----:B-1----:R-:W2:Y:S03]  /*0050*/  LDG.E R5, desc[UR4][R4.64] ;  /* 0x0000000404057981 */ /* 0x002ea6000c1e1900 */
[----:B------:R-:W0:Y:S01]  /*0060*/  LDC.64 R6, c[0x0][0x390] ;  /* 0x0000e400ff067b82 */ /* 0x000e220000000a00 */
[----:B--2---:R-:W-:-:S05]  /*0070*/  IADD3 R9, PT, PT, R2, R5, RZ ;  /* 0x0000000502097210 */ /* 0x004fca0007ffe0ff */
[----:B0-----:R-:W-:Y:S01]  /*0080*/  STG.E desc[UR4][R6.64], R9 ;  /* 0x0000000906007986 */ /* 0x001fe2000c101904 */
[----:B------:R-:W-:Y:S05]  /*0090*/  EXIT ;  /* 0x000000000000794d */ /* 0x000fea0003800000 */
.L_x_0:
[----:B------:R-:W-:-:S00]  /*00a0*/  BRA `(.L_x_0) ;  /* 0xfffffffc00fc7947 */ /* 0x000fc0000383ffff */
[----:B------:R-:W-:-:S00]  /*00b0*/  NOP ;  /* 0x0000000000007918 */ /* 0x000fc00000000000 */
        /* <DEDUP_REMOVED lines=12> */
.L_x_1:


//--------------------- .nv.shared.reserved.0     --------------------------
	.section	.nv.shared.reserved.0,"aw",@nobits
	.weak		__nv_reservedSMEM_offset_0_alias
	.size		__nv_reservedSMEM_offset_0_alias, 0, 64
	.other		__nv_reservedSMEM_offset_0_alias,@"STO_CUDA_RESERVED_SHARED STV_DEFAULT"
__nv_reservedSMEM_offset_0_alias:
	.zero		0
	.zero		64


//--------------------- .nv.constant0._Z8additionPiS_S_ --------------------------
	.section	.nv.constant0._Z8additionPiS_S_,"a",@progbits
	.sectionflags	@""
	.align	4
.nv.constant0._Z8additionPiS_S_:
	.zero		920


//--------------------- SYMBOLS --------------------------

	.type		.nv.reservedSmem.offset0,@object
	.size		.nv.reservedSmem.offset0,0x4
